//
// Generated by NVIDIA NVVM Compiler
//
// Compiler Build ID: CL-36424714
// Cuda compilation tools, release 13.0, V13.0.88
// Based on NVVM 20.0.0
//

.version 9.0
.target sm_100
.address_size 64

	// .globl	default_function_kernel

.visible .entry default_function_kernel(
	.param .u64 .ptr .align 1 default_function_kernel_param_0,
	.param .u64 .ptr .align 1 default_function_kernel_param_1
)
.maxntid 12
{
	.reg .pred 	%p<3>;
	.reg .b32 	%r<14>;
	.reg .b32 	%f<13>;
	.reg .b64 	%rd<9>;

	ld.param.u64 	%rd3, [default_function_kernel_param_0];
	ld.param.u64 	%rd4, [default_function_kernel_param_1];
	cvta.to.global.u64 	%rd5, %rd3;
	cvta.to.global.u64 	%rd6, %rd4;
	mov.u32 	%r2, %ctaid.x;
	mov.u32 	%r3, %tid.x;
	mad.lo.s32 	%r4, %r2, 12, %r3;
	mul.wide.u32 	%rd7, %r4, 4;
	add.s64 	%rd1, %rd6, %rd7;
	mad.lo.s32 	%r5, %r2, -10, %r4;
	mul.hi.u32 	%r6, %r5, -858993459;
	shr.u32 	%r7, %r6, 2;
	mul.lo.s32 	%r8, %r7, 5;
	sub.s32 	%r1, %r5, %r8;
	shl.b32 	%r9, %r1, 1;
	mul.hi.u32 	%r10, %r4, -858993459;
	shr.u32 	%r11, %r10, 2;
	mad.lo.s32 	%r12, %r11, 9, %r9;
	add.s32 	%r13, %r12, -1;
	setp.eq.s32 	%p1, %r1, 0;
	mul.wide.s32 	%rd8, %r13, 4;
	add.s64 	%rd2, %rd5, %rd8;
	mov.f32 	%f11, 0fFF7FFFFD;
	@%p1 bra 	$L__BB0_2;
	ld.global.nc.f32 	%f11, [%rd2];
$L__BB0_2:
	max.f32 	%f8, %f11, 0fFF7FFFFD;
	ld.global.nc.f32 	%f9, [%rd2+4];
	max.f32 	%f3, %f8, %f9;
	setp.gt.u32 	%p2, %r1, 3;
	mov.f32 	%f12, 0fFF7FFFFD;
	@%p2 bra 	$L__BB0_4;
	ld.global.nc.f32 	%f12, [%rd2+8];
$L__BB0_4:
	max.f32 	%f10, %f3, %f12;
	st.global.f32 	[%rd1], %f10;
	ret;

}


// ===== COMPILED SASS (sm_100) =====

	.target	sm_100

	.elftype	@"ET_EXEC"


//--------------------- .note.nv.tkinfo           --------------------------
	.section	.note.nv.tkinfo,"",@"SHT_NOTE"
	.sectionflags	@"SHF_NOTE_NV_TKINFO"
	.tkinfo
        /*0018*/ 	.word	0x00000002
        /*0030*/ 	.string	""
        /*0030*/ 	.string	"ptxas"
        /*0030*/ 	.string	"Cuda compilation tools, release 13.0, V13.0.88"
        /*0030*/ 	.string	"Build cuda_13.0.r13.0/compiler.36424714_0"
        /*0030*/ 	.string	"-arch sm_100 -m 64 "



//--------------------- .note.nv.cuinfo           --------------------------
	.section	.note.nv.cuinfo,"",@"SHT_NOTE"
	.sectionflags	@"SHF_NOTE_NV_CUINFO"
        /*0018*/ 	.short	0x0002
        /*001a*/ 	.short	0x0064
        /*001c*/ 	.short	0x0082
	.zero		2


//--------------------- .nv.info                  --------------------------
	.section	.nv.info,"",@"SHT_CUDA_INFO"
	.align	4


	//----- nvinfo : EIATTR_REGCOUNT
	.align		4
        /*0000*/ 	.byte	0x04, 0x2f
        /*0002*/ 	.short	(.L_1 - .L_0)
	.align		4
.L_0:
        /*0004*/ 	.word	index@(default_function_kernel)
        /*0008*/ 	.word	0x0000000c


	//----- nvinfo : EIATTR_FRAME_SIZE
	.align		4
.L_1:
        /*000c*/ 	.byte	0x04, 0x11
        /*000e*/ 	.short	(.L_3 - .L_2)
	.align		4
.L_2:
        /*0010*/ 	.word	index@(default_function_kernel)
        /*0014*/ 	.word	0x00000000


	//----- nvinfo : EIATTR_MIN_STACK_SIZE
	.align		4
.L_3:
        /*0018*/ 	.byte	0x04, 0x12
        /*001a*/ 	.short	(.L_5 - .L_4)
	.align		4
.L_4:
        /*001c*/ 	.word	index@(default_function_kernel)
        /*0020*/ 	.word	0x00000000
.L_5:


//--------------------- .nv.compat                --------------------------
	.section	.nv.compat,"",@"SHT_CUDA_COMPAT_INFO"
	.align	4
        /*0000*/ 	.byte	0x02, 0x09, 0x00, 0x00, 0x02, 0x02, 0x01, 0x00, 0x02, 0x05, 0x05, 0x00, 0x03, 0x07, 0x01, 0x01
        /*0010*/ 	.byte	0x02, 0x03, 0x00, 0x00, 0x02, 0x06, 0x01, 0x00, 0x04, 0x0b, 0x08, 0x00, 0x09, 0x00, 0x00, 0x00
        /*0020*/ 	.byte	0x00, 0x00, 0x00, 0x00


//--------------------- .nv.info.default_function_kernel --------------------------
	.section	.nv.info.default_function_kernel,"",@"SHT_CUDA_INFO"
	.sectionflags	@""
	.align	4


	//----- nvinfo : EIATTR_CUDA_API_VERSION
	.align		4
        /*0000*/ 	.byte	0x04, 0x37
        /*0002*/ 	.short	(.L_7 - .L_6)
.L_6:
        /*0004*/ 	.word	0x00000082


	//----- nvinfo : EIATTR_KPARAM_INFO
	.align		4
.L_7:
        /*0008*/ 	.byte	0x04, 0x17
        /*000a*/ 	.short	(.L_9 - .L_8)
.L_8:
        /*000c*/ 	.word	0x00000000
        /*0010*/ 	.short	0x0001
        /*0012*/ 	.short	0x0008
        /*0014*/ 	.byte	0x00, 0xf5, 0x21, 0x00


	//----- nvinfo : EIATTR_KPARAM_INFO
	.align		4
.L_9:
        /*0018*/ 	.byte	0x04, 0x17
        /*001a*/ 	.short	(.L_11 - .L_10)
.L_10:
        /*001c*/ 	.word	0x00000000
        /*0020*/ 	.short	0x0000
        /*0022*/ 	.short	0x0000
        /*0024*/ 	.byte	0x00, 0xf5, 0x21, 0x00


	//----- nvinfo : EIATTR_SPARSE_MMA_MASK
	.align		4
.L_11:
        /*0028*/ 	.byte	0x03, 0x50
        /*002a*/ 	.short	0x0000


	//----- nvinfo : EIATTR_MAXREG_COUNT
	.align		4
        /*002c*/ 	.byte	0x03, 0x1b
        /*002e*/ 	.short	0x00ff


	//----- nvinfo : EIATTR_MERCURY_ISA_VERSION
	.align		4
        /*0030*/ 	.byte	0x03, 0x5f
        /*0032*/ 	.short	0x0101


	//----- nvinfo : EIATTR_VRC_CTA_INIT_COUNT
	.align		4
        /*0034*/ 	.byte	0x02, 0x4a
	.zero		1
	.zero		1


	//----- nvinfo : EIATTR_EXIT_INSTR_OFFSETS
	.align		4
        /*0038*/ 	.byte	0x04, 0x1c
        /*003a*/ 	.short	(.L_13 - .L_12)


	//   ....[0]....
.L_12:
        /*003c*/ 	.word	0x000001c0


	//----- nvinfo : EIATTR_MAX_THREADS
	.align		4
.L_13:
        /*0040*/ 	.byte	0x04, 0x05
        /*0042*/ 	.short	(.L_15 - .L_14)
.L_14:
        /*0044*/ 	.word	0x0000000c
        /*0048*/ 	.word	0x00000001
        /*004c*/ 	.word	0x00000001


	//----- nvinfo : EIATTR_CBANK_PARAM_SIZE
	.align		4
.L_15:
        /*0050*/ 	.byte	0x03, 0x19
        /*0052*/ 	.short	0x0010


	//----- nvinfo : EIATTR_PARAM_CBANK
	.align		4
        /*0054*/ 	.byte	0x04, 0x0a
        /*0056*/ 	.short	(.L_17 - .L_16)
	.align		4
.L_16:
        /*0058*/ 	.word	index@(.nv.constant0.default_function_kernel)
        /*005c*/ 	.short	0x0380
        /*005e*/ 	.short	0x0010


	//----- nvinfo : EIATTR_SW_WAR
	.align		4
.L_17:
        /*0060*/ 	.byte	0x04, 0x36
        /*0062*/ 	.short	(.L_19 - .L_18)
.L_18:
        /*0064*/ 	.word	0x00000008
.L_19:


//--------------------- .nv.callgraph             --------------------------
	.section	.nv.callgraph,"",@"SHT_CUDA_CALLGRAPH"
	.align	4
	.sectionentsize	8
	.align		4
        /*0000*/ 	.word	0x00000000
	.align		4
        /*0004*/ 	.word	0xffffffff
	.align		4
        /*0008*/ 	.word	0x00000000
	.align		4
        /*000c*/ 	.word	0xfffffffe
	.align		4
        /*0010*/ 	.word	0x00000000
	.align		4
        /*0014*/ 	.word	0xfffffffd
	.align		4
        /*0018*/ 	.word	0x00000000
	.align		4
        /*001c*/ 	.word	0xfffffffc


//--------------------- .text.default_function_kernel --------------------------
	.section	.text.default_function_kernel,"ax",@progbits
	.align	128
        .global         default_function_kernel
        .type           default_function_kernel,@function
        .size           default_function_kernel,(.L_x_1 - default_function_kernel)
        .other          default_function_kernel,@"STO_CUDA_ENTRY STV_DEFAULT"
default_function_kernel:
.text.default_function_kernel:
[----:B------:R-:W-:Y:S01]  /*0000*/  LDC R1, c[0x0][0x37c] ;  /* 0x0000df00ff017b82 */ /* 0x000fe20000000800 */
[----:B------:R-:W0:Y:S07]  /*0010*/  S2R R0, SR_CTAID.X ;  /* 0x0000000000007919 */ /* 0x000e2e0000002500 */
[----:B------:R-:W1:Y:S01]  /*0020*/  LDC.64 R4, c[0x0][0x380] ;  /* 0x0000e000ff047b82 */ /* 0x000e620000000a00 */
[----:B------:R-:W2:Y:S01]  /*0030*/  LDCU.64 UR4, c[0x0][0x358] ;  /* 0x00006b00ff0477ac */ /* 0x000ea20008000a00 */
[----:B------:R-:W-:Y:S01]  /*0040*/  MOV R6, 0xff7ffffd ;  /* 0xff7ffffd00067802 */ /* 0x000fe20000000f00 */
[----:B------:R-:W0:Y:S02]  /*0050*/  S2R R7, SR_TID.X ;  /* 0x0000000000077919 */ /* 0x000e240000002100 */
[----:B0-----:R-:W-:-:S04]  /*0060*/  IMAD R7, R0, 0xc, R7 ;  /* 0x0000000c00077824 */ /* 0x001fc800078e0207 */
[----:B------:R-:W-:-:S04]  /*0070*/  IMAD R0, R0, -0xa, R7 ;  /* 0xfffffff600007824 */ /* 0x000fc800078e0207 */
[----:B------:R-:W-:-:S05]  /*0080*/  IMAD.HI.U32 R2, R0, -0x33333333, RZ ;  /* 0xcccccccd00027827 */ /* 0x000fca00078e00ff */
[----:B------:R-:W-:Y:S01]  /*0090*/  SHF.R.U32.HI R3, RZ, 0x2, R2 ;  /* 0x00000002ff037819 */ /* 0x000fe20000011602 */
[----:B------:R-:W-:-:S04]  /*00a0*/  IMAD.HI.U32 R2, R7, -0x33333333, RZ ;  /* 0xcccccccd07027827 */ /* 0x000fc800078e00ff */
[----:B------:R-:W-:Y:S01]  /*00b0*/  IMAD R3, R3, -0x5, R0 ;  /* 0xfffffffb03037824 */ /* 0x000fe200078e0200 */
[----:B------:R-:W-:-:S04]  /*00c0*/  SHF.R.U32.HI R9, RZ, 0x2, R2 ;  /* 0x00000002ff097819 */ /* 0x000fc80000011602 */
[C---:B------:R-:W-:Y:S02]  /*00d0*/  SHF.L.U32 R0, R3.reuse, 0x1, RZ ;  /* 0x0000000103007819 */ /* 0x040fe400000006ff */
[C---:B------:R-:W-:Y:S02]  /*00e0*/  ISETP.NE.AND P0, PT, R3.reuse, RZ, PT ;  /* 0x000000ff0300720c */ /* 0x040fe40003f05270 */
[----:B------:R-:W-:Y:S01]  /*00f0*/  ISETP.GT.U32.AND P1, PT, R3, 0x3, PT ;  /* 0x000000030300780c */ /* 0x000fe20003f24070 */
[----:B------:R-:W-:Y:S01]  /*0100*/  IMAD R0, R9, 0x9, R0 ;  /* 0x0000000909007824 */ /* 0x000fe200078e0200 */
[----:B------:R-:W0:Y:S04]  /*0110*/  LDC.64 R2, c[0x0][0x388] ;  /* 0x0000e200ff027b82 */ /* 0x000e280000000a00 */
[----:B------:R-:W-:-:S02]  /*0120*/  IADD3 R9, PT, PT, R0, -0x1, RZ ;  /* 0xffffffff00097810 */ /* 0x000fc40007ffe0ff */
[----:B------:R-:W-:-:S03]  /*0130*/  MOV R0, 0xff7ffffd ;  /* 0xff7ffffd00007802 */ /* 0x000fc60000000f00 */
[----:B-1----:R-:W-:-:S05]  /*0140*/  IMAD.WIDE R4, R9, 0x4, R4 ;  /* 0x0000000409047825 */ /* 0x002fca00078e0204 */
[----:B--2---:R-:W2:Y:S04]  /*0150*/  @P0 LDG.E.CONSTANT R0, desc[UR4][R4.64] ;  /* 0x0000000404000981 */ /* 0x004ea8000c1e9900 */
[----:B------:R-:W2:Y:S04]  /*0160*/  LDG.E.CONSTANT R9, desc[UR4][R4.64+0x4] ;  /* 0x0000040404097981 */ /* 0x000ea8000c1e9900 */
[----:B------:R-:W3:Y:S01]  /*0170*/  @!P1 LDG.E.CONSTANT R6, desc[UR4][R4.64+0x8] ;  /* 0x0000080404069981 */ /* 0x000ee2000c1e9900 */
[----:B0-----:R-:W-:Y:S01]  /*0180*/  IMAD.WIDE.U32 R2, R7, 0x4, R2 ;  /* 0x0000000407027825 */ /* 0x001fe200078e0002 */
[----:B--2---:R-:W-:-:S04]  /*0190*/  FMNMX3 R9, R0, -3.40282306073709652508e+38, R9, !PT ;  /* 0xff7ffffd00097876 */ /* 0x004fc80007800009 */
[----:B---3--:R-:W-:-:S05]  /*01a0*/  FMNMX R7, R9, R6, !PT ;  /* 0x0000000609077209 */ /* 0x008fca0007800000 */
[----:B------:R-:W-:Y:S01]  /*01b0*/  STG.E desc[UR4][R2.64], R7 ;  /* 0x0000000702007986 */ /* 0x000fe2000c101904 */
[----:B------:R-:W-:Y:S05]  /*01c0*/  EXIT ;  /* 0x000000000000794d */ /* 0x000fea0003800000 */
.L_x_0:
[----:B------:R-:W-:-:S00]  /*01d0*/  BRA `(.L_x_0) ;  /* 0xfffffffc00fc7947 */ /* 0x000fc0000383ffff */
[----:B------:R-:W-:-:S00]  /*01e0*/  NOP ;  /* 0x0000000000007918 */ /* 0x000fc00000000000 */
        /* <DEDUP_REMOVED lines=9> */
.L_x_1:


//--------------------- .nv.shared.reserved.0     --------------------------
	.section	.nv.shared.reserved.0,"aw",@nobits
	.weak		__nv_reservedSMEM_offset_0_alias
	.size		__nv_reservedSMEM_offset_0_alias, 0, 64
	.other		__nv_reservedSMEM_offset_0_alias,@"STO_CUDA_RESERVED_SHARED STV_DEFAULT"
__nv_reservedSMEM_offset_0_alias:
	.zero		0
	.zero		64


//--------------------- .nv.constant0.default_function_kernel --------------------------
	.section	.nv.constant0.default_function_kernel,"a",@progbits
	.sectionflags	@""
	.align	4
.nv.constant0.default_function_kernel:
	.zero		912


//--------------------- SYMBOLS --------------------------

	.type		.nv.reservedSmem.offset0,@object
	.size		.nv.reservedSmem.offset0,0x4
